//
// Generated by NVIDIA NVVM Compiler
//
// Compiler Build ID: CL-36424714
// Cuda compilation tools, release 13.0, V13.0.88
// Based on NVVM 20.0.0
//

.version 9.0
.target sm_100
.address_size 64

	// .globl	_Z18count_equal_kernelPKiPiii

.visible .entry _Z18count_equal_kernelPKiPiii(
	.param .u64 .ptr .align 1 _Z18count_equal_kernelPKiPiii_param_0,
	.param .u64 .ptr .align 1 _Z18count_equal_kernelPKiPiii_param_1,
	.param .u32 _Z18count_equal_kernelPKiPiii_param_2,
	.param .u32 _Z18count_equal_kernelPKiPiii_param_3
)
{
	.reg .pred 	%p<3>;
	.reg .b32 	%r<10>;
	.reg .b64 	%rd<7>;

	ld.param.u64 	%rd1, [_Z18count_equal_kernelPKiPiii_param_0];
	ld.param.u64 	%rd2, [_Z18count_equal_kernelPKiPiii_param_1];
	ld.param.u32 	%r3, [_Z18count_equal_kernelPKiPiii_param_2];
	ld.param.u32 	%r2, [_Z18count_equal_kernelPKiPiii_param_3];
	mov.u32 	%r4, %ctaid.x;
	mov.u32 	%r5, %ntid.x;
	mov.u32 	%r6, %tid.x;
	mad.lo.s32 	%r1, %r4, %r5, %r6;
	setp.ge.s32 	%p1, %r1, %r3;
	@%p1 bra 	$L__BB0_2;
	cvta.to.global.u64 	%rd3, %rd1;
	cvta.to.global.u64 	%rd4, %rd2;
	mul.wide.s32 	%rd5, %r1, 4;
	add.s64 	%rd6, %rd3, %rd5;
	ld.global.u32 	%r7, [%rd6];
	setp.eq.s32 	%p2, %r7, %r2;
	selp.u32 	%r8, 1, 0, %p2;
	atom.global.add.u32 	%r9, [%rd4], %r8;
$L__BB0_2:
	ret;

}


// ===== COMPILED SASS (sm_100) =====

	.target	sm_100

	.elftype	@"ET_EXEC"


//--------------------- .note.nv.tkinfo           --------------------------
	.section	.note.nv.tkinfo,"",@"SHT_NOTE"
	.sectionflags	@"SHF_NOTE_NV_TKINFO"
	.tkinfo
        /*0018*/ 	.word	0x00000002
        /*0030*/ 	.string	""
        /*0030*/ 	.string	"ptxas"
        /*0030*/ 	.string	"Cuda compilation tools, release 13.0, V13.0.88"
        /*0030*/ 	.string	"Build cuda_13.0.r13.0/compiler.36424714_0"
        /*0030*/ 	.string	"-arch sm_100 -m 64 "



//--------------------- .note.nv.cuinfo           --------------------------
	.section	.note.nv.cuinfo,"",@"SHT_NOTE"
	.sectionflags	@"SHF_NOTE_NV_CUINFO"
        /*0018*/ 	.short	0x0002
        /*001a*/ 	.short	0x0064
        /*001c*/ 	.short	0x0082
	.zero		2


//--------------------- .nv.info                  --------------------------
	.section	.nv.info,"",@"SHT_CUDA_INFO"
	.align	4


	//----- nvinfo : EIATTR_REGCOUNT
	.align		4
        /*0000*/ 	.byte	0x04, 0x2f
        /*0002*/ 	.short	(.L_1 - .L_0)
	.align		4
.L_0:
        /*0004*/ 	.word	index@(_Z18count_equal_kernelPKiPiii)
        /*0008*/ 	.word	0x0000000a


	//----- nvinfo : EIATTR_FRAME_SIZE
	.align		4
.L_1:
        /*000c*/ 	.byte	0x04, 0x11
        /*000e*/ 	.short	(.L_3 - .L_2)
	.align		4
.L_2:
        /*0010*/ 	.word	index@(_Z18count_equal_kernelPKiPiii)
        /*0014*/ 	.word	0x00000000


	//----- nvinfo : EIATTR_MIN_STACK_SIZE
	.align		4
.L_3:
        /*0018*/ 	.byte	0x04, 0x12
        /*001a*/ 	.short	(.L_5 - .L_4)
	.align		4
.L_4:
        /*001c*/ 	.word	index@(_Z18count_equal_kernelPKiPiii)
        /*0020*/ 	.word	0x00000000
.L_5:


//--------------------- .nv.compat                --------------------------
	.section	.nv.compat,"",@"SHT_CUDA_COMPAT_INFO"
	.align	4
        /*0000*/ 	.byte	0x02, 0x09, 0x00, 0x00, 0x02, 0x02, 0x01, 0x00, 0x02, 0x05, 0x05, 0x00, 0x03, 0x07, 0x01, 0x01
        /*0010*/ 	.byte	0x02, 0x03, 0x00, 0x00, 0x02, 0x06, 0x01, 0x00, 0x04, 0x0b, 0x08, 0x00, 0x09, 0x00, 0x00, 0x00
        /*0020*/ 	.byte	0x00, 0x00, 0x00, 0x00


//--------------------- .nv.info._Z18count_equal_kernelPKiPiii --------------------------
	.section	.nv.info._Z18count_equal_kernelPKiPiii,"",@"SHT_CUDA_INFO"
	.sectionflags	@""
	.align	4


	//----- nvinfo : EIATTR_CUDA_API_VERSION
	.align		4
        /*0000*/ 	.byte	0x04, 0x37
        /*0002*/ 	.short	(.L_7 - .L_6)
.L_6:
        /*0004*/ 	.word	0x00000082


	//----- nvinfo : EIATTR_KPARAM_INFO
	.align		4
.L_7:
        /*0008*/ 	.byte	0x04, 0x17
        /*000a*/ 	.short	(.L_9 - .L_8)
.L_8:
        /*000c*/ 	.word	0x00000000
        /*0010*/ 	.short	0x0003
        /*0012*/ 	.short	0x0014
        /*0014*/ 	.byte	0x00, 0xf0, 0x11, 0x00


	//----- nvinfo : EIATTR_KPARAM_INFO
	.align		4
.L_9:
        /*0018*/ 	.byte	0x04, 0x17
        /*001a*/ 	.short	(.L_11 - .L_10)
.L_10:
        /*001c*/ 	.word	0x00000000
        /*0020*/ 	.short	0x0002
        /*0022*/ 	.short	0x0010
        /*0024*/ 	.byte	0x00, 0xf0, 0x11, 0x00


	//----- nvinfo : EIATTR_KPARAM_INFO
	.align		4
.L_11:
        /*0028*/ 	.byte	0x04, 0x17
        /*002a*/ 	.short	(.L_13 - .L_12)
.L_12:
        /*002c*/ 	.word	0x00000000
        /*0030*/ 	.short	0x0001
        /*0032*/ 	.short	0x0008
        /*0034*/ 	.byte	0x00, 0xf5, 0x21, 0x00


	//----- nvinfo : EIATTR_KPARAM_INFO
	.align		4
.L_13:
        /*0038*/ 	.byte	0x04, 0x17
        /*003a*/ 	.short	(.L_15 - .L_14)
.L_14:
        /*003c*/ 	.word	0x00000000
        /*0040*/ 	.short	0x0000
        /*0042*/ 	.short	0x0000
        /*0044*/ 	.byte	0x00, 0xf5, 0x21, 0x00


	//----- nvinfo : EIATTR_SPARSE_MMA_MASK
	.align		4
.L_15:
        /*0048*/ 	.byte	0x03, 0x50
        /*004a*/ 	.short	0x0000


	//----- nvinfo : EIATTR_MAXREG_COUNT
	.align		4
        /*004c*/ 	.byte	0x03, 0x1b
        /*004e*/ 	.short	0x00ff


	//----- nvinfo : EIATTR_MERCURY_ISA_VERSION
	.align		4
        /*0050*/ 	.byte	0x03, 0x5f
        /*0052*/ 	.short	0x0101


	//----- nvinfo : EIATTR_INT_WARP_WIDE_INSTR_OFFSETS
	.align		4
        /*0054*/ 	.byte	0x04, 0x31
        /*0056*/ 	.short	(.L_17 - .L_16)


	//   ....[0]....
.L_16:
        /*0058*/ 	.word	0x00000100


	//   ....[1]....
        /*005c*/ 	.word	0x00000130


	//----- nvinfo : EIATTR_VRC_CTA_INIT_COUNT
	.align		4
.L_17:
        /*0060*/ 	.byte	0x02, 0x4a
	.zero		1
	.zero		1


	//----- nvinfo : EIATTR_EXIT_INSTR_OFFSETS
	.align		4
        /*0064*/ 	.byte	0x04, 0x1c
        /*0066*/ 	.short	(.L_19 - .L_18)


	//   ....[0]....
.L_18:
        /*0068*/ 	.word	0x00000070


	//   ....[1]....
        /*006c*/ 	.word	0x00000170


	//----- nvinfo : EIATTR_CBANK_PARAM_SIZE
	.align		4
.L_19:
        /*0070*/ 	.byte	0x03, 0x19
        /*0072*/ 	.short	0x0018


	//----- nvinfo : EIATTR_PARAM_CBANK
	.align		4
        /*0074*/ 	.byte	0x04, 0x0a
        /*0076*/ 	.short	(.L_21 - .L_20)
	.align		4
.L_20:
        /*0078*/ 	.word	index@(.nv.constant0._Z18count_equal_kernelPKiPiii)
        /*007c*/ 	.short	0x0380
        /*007e*/ 	.short	0x0018


	//----- nvinfo : EIATTR_SW_WAR
	.align		4
.L_21:
        /*0080*/ 	.byte	0x04, 0x36
        /*0082*/ 	.short	(.L_23 - .L_22)
.L_22:
        /*0084*/ 	.word	0x00000008
.L_23:


//--------------------- .nv.callgraph             --------------------------
	.section	.nv.callgraph,"",@"SHT_CUDA_CALLGRAPH"
	.align	4
	.sectionentsize	8
	.align		4
        /*0000*/ 	.word	0x00000000
	.align		4
        /*0004*/ 	.word	0xffffffff
	.align		4
        /*0008*/ 	.word	0x00000000
	.align		4
        /*000c*/ 	.word	0xfffffffe
	.align		4
        /*0010*/ 	.word	0x00000000
	.align		4
        /*0014*/ 	.word	0xfffffffd
	.align		4
        /*0018*/ 	.word	0x00000000
	.align		4
        /*001c*/ 	.word	0xfffffffc


//--------------------- .text._Z18count_equal_kernelPKiPiii --------------------------
	.section	.text._Z18count_equal_kernelPKiPiii,"ax",@progbits
	.align	128
        .global         _Z18count_equal_kernelPKiPiii
        .type           _Z18count_equal_kernelPKiPiii,@function
        .size           _Z18count_equal_kernelPKiPiii,(.L_x_1 - _Z18count_equal_kernelPKiPiii)
        .other          _Z18count_equal_kernelPKiPiii,@"STO_CUDA_ENTRY STV_DEFAULT"
_Z18count_equal_kernelPKiPiii:
.text._Z18count_equal_kernelPKiPiii:
[----:B------:R-:W-:Y:S01]  /*0000*/  LDC R1, c[0x0][0x37c] ;  /* 0x0000df00ff017b82 */ /* 0x000fe20000000800 */
[----:B------:R-:W0:Y:S07]  /*0010*/  S2R R0, SR_TID.X ;  /* 0x0000000000007919 */ /* 0x000e2e0000002100 */
[----:B------:R-:W0:Y:S01]  /*0020*/  S2UR UR4, SR_CTAID.X ;  /* 0x00000000000479c3 */ /* 0x000e220000002500 */
[----:B------:R-:W1:Y:S07]  /*0030*/  LDCU UR5, c[0x0][0x390] ;  /* 0x00007200ff0577ac */ /* 0x000e6e0008000800 */
[----:B------:R-:W0:Y:S02]  /*0040*/  LDC R5, c[0x0][0x360] ;  /* 0x0000d800ff057b82 */ /* 0x000e240000000800 */
[----:B0-----:R-:W-:-:S05]  /*0050*/  IMAD R5, R5, UR4, R0 ;  /* 0x0000000405057c24 */ /* 0x001fca000f8e0200 */
[----:B-1----:R-:W-:-:S13]  /*0060*/  ISETP.GE.AND P0, PT, R5, UR5, PT ;  /* 0x0000000505007c0c */ /* 0x002fda000bf06270 */
[----:B------:R-:W-:Y:S05]  /*0070*/  @P0 EXIT ;  /* 0x000000000000094d */ /* 0x000fea0003800000 */
[----:B------:R-:W0:Y:S01]  /*0080*/  LDC.64 R2, c[0x0][0x380] ;  /* 0x0000e000ff027b82 */ /* 0x000e220000000a00 */
[----:B------:R-:W1:Y:S01]  /*0090*/  LDCU.64 UR6, c[0x0][0x358] ;  /* 0x00006b00ff0677ac */ /* 0x000e620008000a00 */
[----:B------:R-:W2:Y:S01]  /*00a0*/  LDCU UR4, c[0x0][0x394] ;  /* 0x00007280ff0477ac */ /* 0x000ea20008000800 */
[----:B0-----:R-:W-:-:S06]  /*00b0*/  IMAD.WIDE R2, R5, 0x4, R2 ;  /* 0x0000000405027825 */ /* 0x001fcc00078e0202 */
[----:B-1----:R-:W2:Y:S01]  /*00c0*/  LDG.E R2, desc[UR6][R2.64] ;  /* 0x0000000602027981 */ /* 0x002ea2000c1e1900 */
[----:B------:R-:W0:Y:S01]  /*00d0*/  LDC.64 R4, c[0x0][0x388] ;  /* 0x0000e200ff047b82 */ /* 0x000e220000000a00 */
[----:B------:R-:W1:Y:S01]  /*00e0*/  S2R R6, SR_LANEID ;  /* 0x0000000000067919 */ /* 0x000e620000000000 */
[----:B--2---:R-:W-:Y:S01]  /*00f0*/  ISETP.NE.AND P0, PT, R2, UR4, PT ;  /* 0x0000000402007c0c */ /* 0x004fe2000bf05270 */
[----:B------:R-:W-:Y:S02]  /*0100*/  VOTEU.ANY UR4, UPT, PT ;  /* 0x0000000000047886 */ /* 0x000fe400038e0100 */
[----:B------:R-:W-:Y:S01]  /*0110*/  UFLO.U32 UR4, UR4 ;  /* 0x00000004000472bd */ /* 0x000fe200080e0000 */
[----:B------:R-:W-:-:S04]  /*0120*/  SEL R0, RZ, 0x1, P0 ;  /* 0x00000001ff007807 */ /* 0x000fc80000000000 */
[----:B------:R-:W2:Y:S01]  /*0130*/  REDUX.SUM UR5, R0 ;  /* 0x00000000000573c4 */ /* 0x000ea2000000c000 */
[----:B-1----:R-:W-:Y:S01]  /*0140*/  ISETP.EQ.U32.AND P0, PT, R6, UR4, PT ;  /* 0x0000000406007c0c */ /* 0x002fe2000bf02070 */
[----:B--2---:R-:W-:-:S12]  /*0150*/  IMAD.U32 R7, RZ, RZ, UR5 ;  /* 0x00000005ff077e24 */ /* 0x004fd8000f8e00ff */
[----:B0-----:R-:W-:Y:S01]  /*0160*/  @P0 REDG.E.ADD.STRONG.GPU desc[UR6][R4.64], R7 ;  /* 0x000000070400098e */ /* 0x001fe2000c12e106 */
[----:B------:R-:W-:Y:S05]  /*0170*/  EXIT ;  /* 0x000000000000794d */ /* 0x000fea0003800000 */
.L_x_0:
[----:B------:R-:W-:-:S00]  /*0180*/  BRA `(.L_x_0) ;  /* 0xfffffffc00fc7947 */ /* 0x000fc0000383ffff */
[----:B------:R-:W-:-:S00]  /*0190*/  NOP ;  /* 0x0000000000007918 */ /* 0x000fc00000000000 */
        /* <DEDUP_REMOVED lines=14> */
.L_x_1:


//--------------------- .nv.shared.reserved.0     --------------------------
	.section	.nv.shared.reserved.0,"aw",@nobits
	.weak		__nv_reservedSMEM_offset_0_alias
	.size		__nv_reservedSMEM_offset_0_alias, 0, 64
	.other		__nv_reservedSMEM_offset_0_alias,@"STO_CUDA_RESERVED_SHARED STV_DEFAULT"
__nv_reservedSMEM_offset_0_alias:
	.zero		0
	.zero		64


//--------------------- .nv.constant0._Z18count_equal_kernelPKiPiii --------------------------
	.section	.nv.constant0._Z18count_equal_kernelPKiPiii,"a",@progbits
	.sectionflags	@""
	.align	4
.nv.constant0._Z18count_equal_kernelPKiPiii:
	.zero		920


//--------------------- SYMBOLS --------------------------

	.type		.nv.reservedSmem.offset0,@object
	.size		.nv.reservedSmem.offset0,0x4
